//
// Generated by NVIDIA NVVM Compiler
//
// Compiler Build ID: CL-36424714
// Cuda compilation tools, release 13.0, V13.0.88
// Based on NVVM 20.0.0
//

.version 9.0
.target sm_100
.address_size 64

	// .globl	_Z14vector_add_gpuPfS_S_i

.visible .entry _Z14vector_add_gpuPfS_S_i(
	.param .u64 .ptr .align 1 _Z14vector_add_gpuPfS_S_i_param_0,
	.param .u64 .ptr .align 1 _Z14vector_add_gpuPfS_S_i_param_1,
	.param .u64 .ptr .align 1 _Z14vector_add_gpuPfS_S_i_param_2,
	.param .u32 _Z14vector_add_gpuPfS_S_i_param_3
)
{
	.reg .pred 	%p<2>;
	.reg .b32 	%r<3>;
	.reg .b32 	%f<4>;
	.reg .b64 	%rd<11>;

	ld.param.u64 	%rd1, [_Z14vector_add_gpuPfS_S_i_param_0];
	ld.param.u64 	%rd2, [_Z14vector_add_gpuPfS_S_i_param_1];
	ld.param.u64 	%rd3, [_Z14vector_add_gpuPfS_S_i_param_2];
	ld.param.u32 	%r2, [_Z14vector_add_gpuPfS_S_i_param_3];
	mov.u32 	%r1, %tid.x;
	setp.ge.s32 	%p1, %r1, %r2;
	@%p1 bra 	$L__BB0_2;
	cvta.to.global.u64 	%rd4, %rd1;
	cvta.to.global.u64 	%rd5, %rd2;
	cvta.to.global.u64 	%rd6, %rd3;
	mul.wide.u32 	%rd7, %r1, 4;
	add.s64 	%rd8, %rd4, %rd7;
	ld.global.f32 	%f1, [%rd8];
	add.s64 	%rd9, %rd5, %rd7;
	ld.global.f32 	%f2, [%rd9];
	add.f32 	%f3, %f1, %f2;
	add.s64 	%rd10, %rd6, %rd7;
	st.global.f32 	[%rd10], %f3;
$L__BB0_2:
	ret;

}


// ===== COMPILED SASS (sm_100) =====

	.target	sm_100

	.elftype	@"ET_EXEC"


//--------------------- .note.nv.tkinfo           --------------------------
	.section	.note.nv.tkinfo,"",@"SHT_NOTE"
	.sectionflags	@"SHF_NOTE_NV_TKINFO"
	.tkinfo
        /*0018*/ 	.word	0x00000002
        /*0030*/ 	.string	""
        /*0030*/ 	.string	"ptxas"
        /*0030*/ 	.string	"Cuda compilation tools, release 13.0, V13.0.88"
        /*0030*/ 	.string	"Build cuda_13.0.r13.0/compiler.36424714_0"
        /*0030*/ 	.string	"-arch sm_100 -m 64 "



//--------------------- .note.nv.cuinfo           --------------------------
	.section	.note.nv.cuinfo,"",@"SHT_NOTE"
	.sectionflags	@"SHF_NOTE_NV_CUINFO"
        /*0018*/ 	.short	0x0002
        /*001a*/ 	.short	0x0064
        /*001c*/ 	.short	0x0082
	.zero		2


//--------------------- .nv.info                  --------------------------
	.section	.nv.info,"",@"SHT_CUDA_INFO"
	.align	4


	//----- nvinfo : EIATTR_REGCOUNT
	.align		4
        /*0000*/ 	.byte	0x04, 0x2f
        /*0002*/ 	.short	(.L_1 - .L_0)
	.align		4
.L_0:
        /*0004*/ 	.word	index@(_Z14vector_add_gpuPfS_S_i)
        /*0008*/ 	.word	0x0000000c


	//----- nvinfo : EIATTR_FRAME_SIZE
	.align		4
.L_1:
        /*000c*/ 	.byte	0x04, 0x11
        /*000e*/ 	.short	(.L_3 - .L_2)
	.align		4
.L_2:
        /*0010*/ 	.word	index@(_Z14vector_add_gpuPfS_S_i)
        /*0014*/ 	.word	0x00000000


	//----- nvinfo : EIATTR_MIN_STACK_SIZE
	.align		4
.L_3:
        /*0018*/ 	.byte	0x04, 0x12
        /*001a*/ 	.short	(.L_5 - .L_4)
	.align		4
.L_4:
        /*001c*/ 	.word	index@(_Z14vector_add_gpuPfS_S_i)
        /*0020*/ 	.word	0x00000000
.L_5:


//--------------------- .nv.compat                --------------------------
	.section	.nv.compat,"",@"SHT_CUDA_COMPAT_INFO"
	.align	4
        /*0000*/ 	.byte	0x02, 0x09, 0x00, 0x00, 0x02, 0x02, 0x01, 0x00, 0x02, 0x05, 0x05, 0x00, 0x03, 0x07, 0x01, 0x01
        /*0010*/ 	.byte	0x02, 0x03, 0x00, 0x00, 0x02, 0x06, 0x01, 0x00, 0x04, 0x0b, 0x08, 0x00, 0x09, 0x00, 0x00, 0x00
        /*0020*/ 	.byte	0x00, 0x00, 0x00, 0x00


//--------------------- .nv.info._Z14vector_add_gpuPfS_S_i --------------------------
	.section	.nv.info._Z14vector_add_gpuPfS_S_i,"",@"SHT_CUDA_INFO"
	.sectionflags	@""
	.align	4


	//----- nvinfo : EIATTR_CUDA_API_VERSION
	.align		4
        /*0000*/ 	.byte	0x04, 0x37
        /*0002*/ 	.short	(.L_7 - .L_6)
.L_6:
        /*0004*/ 	.word	0x00000082


	//----- nvinfo : EIATTR_KPARAM_INFO
	.align		4
.L_7:
        /*0008*/ 	.byte	0x04, 0x17
        /*000a*/ 	.short	(.L_9 - .L_8)
.L_8:
        /*000c*/ 	.word	0x00000000
        /*0010*/ 	.short	0x0003
        /*0012*/ 	.short	0x0018
        /*0014*/ 	.byte	0x00, 0xf0, 0x11, 0x00


	//----- nvinfo : EIATTR_KPARAM_INFO
	.align		4
.L_9:
        /*0018*/ 	.byte	0x04, 0x17
        /*001a*/ 	.short	(.L_11 - .L_10)
.L_10:
        /*001c*/ 	.word	0x00000000
        /*0020*/ 	.short	0x0002
        /*0022*/ 	.short	0x0010
        /*0024*/ 	.byte	0x00, 0xf5, 0x21, 0x00


	//----- nvinfo : EIATTR_KPARAM_INFO
	.align		4
.L_11:
        /*0028*/ 	.byte	0x04, 0x17
        /*002a*/ 	.short	(.L_13 - .L_12)
.L_12:
        /*002c*/ 	.word	0x00000000
        /*0030*/ 	.short	0x0001
        /*0032*/ 	.short	0x0008
        /*0034*/ 	.byte	0x00, 0xf5, 0x21, 0x00


	//----- nvinfo : EIATTR_KPARAM_INFO
	.align		4
.L_13:
        /*0038*/ 	.byte	0x04, 0x17
        /*003a*/ 	.short	(.L_15 - .L_14)
.L_14:
        /*003c*/ 	.word	0x00000000
        /*0040*/ 	.short	0x0000
        /*0042*/ 	.short	0x0000
        /*0044*/ 	.byte	0x00, 0xf5, 0x21, 0x00


	//----- nvinfo : EIATTR_SPARSE_MMA_MASK
	.align		4
.L_15:
        /*0048*/ 	.byte	0x03, 0x50
        /*004a*/ 	.short	0x0000


	//----- nvinfo : EIATTR_MAXREG_COUNT
	.align		4
        /*004c*/ 	.byte	0x03, 0x1b
        /*004e*/ 	.short	0x00ff


	//----- nvinfo : EIATTR_MERCURY_ISA_VERSION
	.align		4
        /*0050*/ 	.byte	0x03, 0x5f
        /*0052*/ 	.short	0x0101


	//----- nvinfo : EIATTR_VRC_CTA_INIT_COUNT
	.align		4
        /*0054*/ 	.byte	0x02, 0x4a
	.zero		1
	.zero		1


	//----- nvinfo : EIATTR_EXIT_INSTR_OFFSETS
	.align		4
        /*0058*/ 	.byte	0x04, 0x1c
        /*005a*/ 	.short	(.L_17 - .L_16)


	//   ....[0]....
.L_16:
        /*005c*/ 	.word	0x00000040


	//   ....[1]....
        /*0060*/ 	.word	0x00000100


	//----- nvinfo : EIATTR_CBANK_PARAM_SIZE
	.align		4
.L_17:
        /*0064*/ 	.byte	0x03, 0x19
        /*0066*/ 	.short	0x001c


	//----- nvinfo : EIATTR_PARAM_CBANK
	.align		4
        /*0068*/ 	.byte	0x04, 0x0a
        /*006a*/ 	.short	(.L_19 - .L_18)
	.align		4
.L_18:
        /*006c*/ 	.word	index@(.nv.constant0._Z14vector_add_gpuPfS_S_i)
        /*0070*/ 	.short	0x0380
        /*0072*/ 	.short	0x001c


	//----- nvinfo : EIATTR_SW_WAR
	.align		4
.L_19:
        /*0074*/ 	.byte	0x04, 0x36
        /*0076*/ 	.short	(.L_21 - .L_20)
.L_20:
        /*0078*/ 	.word	0x00000008
.L_21:


//--------------------- .nv.callgraph             --------------------------
	.section	.nv.callgraph,"",@"SHT_CUDA_CALLGRAPH"
	.align	4
	.sectionentsize	8
	.align		4
        /*0000*/ 	.word	0x00000000
	.align		4
        /*0004*/ 	.word	0xffffffff
	.align		4
        /*0008*/ 	.word	0x00000000
	.align		4
        /*000c*/ 	.word	0xfffffffe
	.align		4
        /*0010*/ 	.word	0x00000000
	.align		4
        /*0014*/ 	.word	0xfffffffd
	.align		4
        /*0018*/ 	.word	0x00000000
	.align		4
        /*001c*/ 	.word	0xfffffffc


//--------------------- .text._Z14vector_add_gpuPfS_S_i --------------------------
	.section	.text._Z14vector_add_gpuPfS_S_i,"ax",@progbits
	.align	128
        .global         _Z14vector_add_gpuPfS_S_i
        .type           _Z14vector_add_gpuPfS_S_i,@function
        .size           _Z14vector_add_gpuPfS_S_i,(.L_x_1 - _Z14vector_add_gpuPfS_S_i)
        .other          _Z14vector_add_gpuPfS_S_i,@"STO_CUDA_ENTRY STV_DEFAULT"
_Z14vector_add_gpuPfS_S_i:
.text._Z14vector_add_gpuPfS_S_i:
[----:B------:R-:W-:Y:S01]  /*0000*/  LDC R1, c[0x0][0x37c] ;  /* 0x0000df00ff017b82 */ /* 0x000fe20000000800 */
[----:B------:R-:W0:Y:S01]  /*0010*/  S2R R9, SR_TID.X ;  /* 0x0000000000097919 */ /* 0x000e220000002100 */
[----:B------:R-:W0:Y:S02]  /*0020*/  LDCU UR4, c[0x0][0x398] ;  /* 0x00007300ff0477ac */ /* 0x000e240008000800 */
[----:B0-----:R-:W-:-:S13]  /*0030*/  ISETP.GE.AND P0, PT, R9, UR4, PT ;  /* 0x0000000409007c0c */ /* 0x001fda000bf06270 */
[----:B------:R-:W-:Y:S05]  /*0040*/  @P0 EXIT ;  /* 0x000000000000094d */ /* 0x000fea0003800000 */
[----:B------:R-:W0:Y:S01]  /*0050*/  LDC.64 R2, c[0x0][0x380] ;  /* 0x0000e000ff027b82 */ /* 0x000e220000000a00 */
[----:B------:R-:W1:Y:S07]  /*0060*/  LDCU.64 UR4, c[0x0][0x358] ;  /* 0x00006b00ff0477ac */ /* 0x000e6e0008000a00 */
[----:B------:R-:W2:Y:S08]  /*0070*/  LDC.64 R4, c[0x0][0x388] ;  /* 0x0000e200ff047b82 */ /* 0x000eb00000000a00 */
[----:B------:R-:W3:Y:S01]  /*0080*/  LDC.64 R6, c[0x0][0x390] ;  /* 0x0000e400ff067b82 */ /* 0x000ee20000000a00 */
[----:B0-----:R-:W-:-:S06]  /*0090*/  IMAD.WIDE.U32 R2, R9, 0x4, R2 ;  /* 0x0000000409027825 */ /* 0x001fcc00078e0002 */
[----:B-1----:R-:W4:Y:S01]  /*00a0*/  LDG.E R2, desc[UR4][R2.64] ;  /* 0x0000000402027981 */ /* 0x002f22000c1e1900 */
[----:B--2---:R-:W-:-:S06]  /*00b0*/  IMAD.WIDE.U32 R4, R9, 0x4, R4 ;  /* 0x0000000409047825 */ /* 0x004fcc00078e0004 */
[----:B------:R-:W4:Y:S01]  /*00c0*/  LDG.E R5, desc[UR4][R4.64] ;  /* 0x0000000404057981 */ /* 0x000f22000c1e1900 */
[----:B---3--:R-:W-:-:S04]  /*00d0*/  IMAD.WIDE.U32 R6, R9, 0x4, R6 ;  /* 0x0000000409067825 */ /* 0x008fc800078e0006 */
[----:B----4-:R-:W-:-:S05]  /*00e0*/  FADD R9, R2, R5 ;  /* 0x0000000502097221 */ /* 0x010fca0000000000 */
[----:B------:R-:W-:Y:S01]  /*00f0*/  STG.E desc[UR4][R6.64], R9 ;  /* 0x0000000906007986 */ /* 0x000fe2000c101904 */
[----:B------:R-:W-:Y:S05]  /*0100*/  EXIT ;  /* 0x000000000000794d */ /* 0x000fea0003800000 */
.L_x_0:
[----:B------:R-:W-:-:S00]  /*0110*/  BRA `(.L_x_0) ;  /* 0xfffffffc00fc7947 */ /* 0x000fc0000383ffff */
[----:B------:R-:W-:-:S00]  /*0120*/  NOP ;  /* 0x0000000000007918 */ /* 0x000fc00000000000 */
        /* <DEDUP_REMOVED lines=13> */
.L_x_1:


//--------------------- .nv.shared.reserved.0     --------------------------
	.section	.nv.shared.reserved.0,"aw",@nobits
	.weak		__nv_reservedSMEM_offset_0_alias
	.size		__nv_reservedSMEM_offset_0_alias, 0, 64
	.other		__nv_reservedSMEM_offset_0_alias,@"STO_CUDA_RESERVED_SHARED STV_DEFAULT"
__nv_reservedSMEM_offset_0_alias:
	.zero		0
	.zero		64


//--------------------- .nv.constant0._Z14vector_add_gpuPfS_S_i --------------------------
	.section	.nv.constant0._Z14vector_add_gpuPfS_S_i,"a",@progbits
	.sectionflags	@""
	.align	4
.nv.constant0._Z14vector_add_gpuPfS_S_i:
	.zero		924


//--------------------- SYMBOLS --------------------------

	.type		.nv.reservedSmem.offset0,@object
	.size		.nv.reservedSmem.offset0,0x4
